//
// Generated by NVIDIA NVVM Compiler
//
// Compiler Build ID: CL-36424714
// Cuda compilation tools, release 13.0, V13.0.88
// Based on NVVM 20.0.0
//

.version 9.0
.target sm_100
.address_size 64

	// .globl	_Z5scan1PfS_i
// _ZZ5scan1PfS_iE4temp has been demoted

.visible .entry _Z5scan1PfS_i(
	.param .u64 .ptr .align 1 _Z5scan1PfS_i_param_0,
	.param .u64 .ptr .align 1 _Z5scan1PfS_i_param_1,
	.param .u32 _Z5scan1PfS_i_param_2
)
{
	.reg .pred 	%p<4>;
	.reg .b32 	%r<22>;
	.reg .b32 	%f<6>;
	.reg .b64 	%rd<5>;
	// demoted variable
	.shared .align 4 .b8 _ZZ5scan1PfS_iE4temp[2048];
	ld.param.u64 	%rd1, [_Z5scan1PfS_i_param_0];
	ld.param.u32 	%r8, [_Z5scan1PfS_i_param_2];
	cvta.to.global.u64 	%rd2, %rd1;
	mov.u32 	%r1, %tid.x;
	mul.wide.u32 	%rd3, %r1, 4;
	add.s64 	%rd4, %rd2, %rd3;
	ld.global.f32 	%f1, [%rd4];
	shl.b32 	%r9, %r1, 2;
	mov.u32 	%r10, _ZZ5scan1PfS_iE4temp;
	add.s32 	%r11, %r10, %r9;
	st.shared.f32 	[%r11], %f1;
	ld.global.f32 	%f2, [%rd4+1024];
	st.shared.f32 	[%r11+1024], %f2;
	shr.s32 	%r20, %r8, 1;
	setp.lt.s32 	%p1, %r20, 1;
	@%p1 bra 	$L__BB0_5;
	shl.b32 	%r13, %r1, 1;
	or.b32  	%r3, %r13, 1;
	mov.b32 	%r21, 1;
$L__BB0_2:
	bar.sync 	0;
	setp.ge.s32 	%p2, %r1, %r20;
	@%p2 bra 	$L__BB0_4;
	mul.lo.s32 	%r14, %r21, %r3;
	shl.b32 	%r15, %r14, 2;
	add.s32 	%r17, %r10, %r15;
	ld.shared.f32 	%f3, [%r17+-4];
	shl.b32 	%r18, %r21, 2;
	add.s32 	%r19, %r17, %r18;
	ld.shared.f32 	%f4, [%r19+-4];
	add.f32 	%f5, %f3, %f4;
	st.shared.f32 	[%r19+-4], %f5;
$L__BB0_4:
	shl.b32 	%r21, %r21, 1;
	shr.u32 	%r7, %r20, 1;
	setp.gt.u32 	%p3, %r20, 1;
	mov.u32 	%r20, %r7;
	@%p3 bra 	$L__BB0_2;
$L__BB0_5:
	ret;

}


// ===== COMPILED SASS (sm_100) =====

	.target	sm_100

	.elftype	@"ET_EXEC"


//--------------------- .note.nv.tkinfo           --------------------------
	.section	.note.nv.tkinfo,"",@"SHT_NOTE"
	.sectionflags	@"SHF_NOTE_NV_TKINFO"
	.tkinfo
        /*0018*/ 	.word	0x00000002
        /*0030*/ 	.string	""
        /*0030*/ 	.string	"ptxas"
        /*0030*/ 	.string	"Cuda compilation tools, release 13.0, V13.0.88"
        /*0030*/ 	.string	"Build cuda_13.0.r13.0/compiler.36424714_0"
        /*0030*/ 	.string	"-arch sm_100 -m 64 "



//--------------------- .note.nv.cuinfo           --------------------------
	.section	.note.nv.cuinfo,"",@"SHT_NOTE"
	.sectionflags	@"SHF_NOTE_NV_CUINFO"
        /*0018*/ 	.short	0x0002
        /*001a*/ 	.short	0x0064
        /*001c*/ 	.short	0x0082
	.zero		2


//--------------------- .nv.info                  --------------------------
	.section	.nv.info,"",@"SHT_CUDA_INFO"
	.align	4


	//----- nvinfo : EIATTR_REGCOUNT
	.align		4
        /*0000*/ 	.byte	0x04, 0x2f
        /*0002*/ 	.short	(.L_1 - .L_0)
	.align		4
.L_0:
        /*0004*/ 	.word	index@(_Z5scan1PfS_i)
        /*0008*/ 	.word	0x0000000a


	//----- nvinfo : EIATTR_FRAME_SIZE
	.align		4
.L_1:
        /*000c*/ 	.byte	0x04, 0x11
        /*000e*/ 	.short	(.L_3 - .L_2)
	.align		4
.L_2:
        /*0010*/ 	.word	index@(_Z5scan1PfS_i)
        /*0014*/ 	.word	0x00000000


	//----- nvinfo : EIATTR_MIN_STACK_SIZE
	.align		4
.L_3:
        /*0018*/ 	.byte	0x04, 0x12
        /*001a*/ 	.short	(.L_5 - .L_4)
	.align		4
.L_4:
        /*001c*/ 	.word	index@(_Z5scan1PfS_i)
        /*0020*/ 	.word	0x00000000
.L_5:


//--------------------- .nv.compat                --------------------------
	.section	.nv.compat,"",@"SHT_CUDA_COMPAT_INFO"
	.align	4
        /*0000*/ 	.byte	0x02, 0x09, 0x00, 0x00, 0x02, 0x02, 0x01, 0x00, 0x02, 0x05, 0x05, 0x00, 0x03, 0x07, 0x01, 0x01
        /*0010*/ 	.byte	0x02, 0x03, 0x00, 0x00, 0x02, 0x06, 0x01, 0x00, 0x04, 0x0b, 0x08, 0x00, 0x09, 0x00, 0x00, 0x00
        /*0020*/ 	.byte	0x00, 0x00, 0x00, 0x00


//--------------------- .nv.info._Z5scan1PfS_i    --------------------------
	.section	.nv.info._Z5scan1PfS_i,"",@"SHT_CUDA_INFO"
	.sectionflags	@""
	.align	4


	//----- nvinfo : EIATTR_CUDA_API_VERSION
	.align		4
        /*0000*/ 	.byte	0x04, 0x37
        /*0002*/ 	.short	(.L_7 - .L_6)
.L_6:
        /*0004*/ 	.word	0x00000082


	//----- nvinfo : EIATTR_KPARAM_INFO
	.align		4
.L_7:
        /*0008*/ 	.byte	0x04, 0x17
        /*000a*/ 	.short	(.L_9 - .L_8)
.L_8:
        /*000c*/ 	.word	0x00000000
        /*0010*/ 	.short	0x0002
        /*0012*/ 	.short	0x0010
        /*0014*/ 	.byte	0x00, 0xf0, 0x11, 0x00


	//----- nvinfo : EIATTR_KPARAM_INFO
	.align		4
.L_9:
        /*0018*/ 	.byte	0x04, 0x17
        /*001a*/ 	.short	(.L_11 - .L_10)
.L_10:
        /*001c*/ 	.word	0x00000000
        /*0020*/ 	.short	0x0001
        /*0022*/ 	.short	0x0008
        /*0024*/ 	.byte	0x00, 0xf5, 0x21, 0x00


	//----- nvinfo : EIATTR_KPARAM_INFO
	.align		4
.L_11:
        /*0028*/ 	.byte	0x04, 0x17
        /*002a*/ 	.short	(.L_13 - .L_12)
.L_12:
        /*002c*/ 	.word	0x00000000
        /*0030*/ 	.short	0x0000
        /*0032*/ 	.short	0x0000
        /*0034*/ 	.byte	0x00, 0xf5, 0x21, 0x00


	//----- nvinfo : EIATTR_SPARSE_MMA_MASK
	.align		4
.L_13:
        /*0038*/ 	.byte	0x03, 0x50
        /*003a*/ 	.short	0x0000


	//----- nvinfo : EIATTR_MAXREG_COUNT
	.align		4
        /*003c*/ 	.byte	0x03, 0x1b
        /*003e*/ 	.short	0x00ff


	//----- nvinfo : EIATTR_NUM_BARRIERS
	.align		4
        /*0040*/ 	.byte	0x02, 0x4c
        /*0042*/ 	.byte	0x01
	.zero		1


	//----- nvinfo : EIATTR_MERCURY_ISA_VERSION
	.align		4
        /*0044*/ 	.byte	0x03, 0x5f
        /*0046*/ 	.short	0x0101


	//----- nvinfo : EIATTR_VRC_CTA_INIT_COUNT
	.align		4
        /*0048*/ 	.byte	0x02, 0x4a
	.zero		1
	.zero		1


	//----- nvinfo : EIATTR_EXIT_INSTR_OFFSETS
	.align		4
        /*004c*/ 	.byte	0x04, 0x1c
        /*004e*/ 	.short	(.L_15 - .L_14)


	//   ....[0]....
.L_14:
        /*0050*/ 	.word	0x00000100


	//   ....[1]....
        /*0054*/ 	.word	0x00000200


	//----- nvinfo : EIATTR_CBANK_PARAM_SIZE
	.align		4
.L_15:
        /*0058*/ 	.byte	0x03, 0x19
        /*005a*/ 	.short	0x0014


	//----- nvinfo : EIATTR_PARAM_CBANK
	.align		4
        /*005c*/ 	.byte	0x04, 0x0a
        /*005e*/ 	.short	(.L_17 - .L_16)
	.align		4
.L_16:
        /*0060*/ 	.word	index@(.nv.constant0._Z5scan1PfS_i)
        /*0064*/ 	.short	0x0380
        /*0066*/ 	.short	0x0014


	//----- nvinfo : EIATTR_SW_WAR
	.align		4
.L_17:
        /*0068*/ 	.byte	0x04, 0x36
        /*006a*/ 	.short	(.L_19 - .L_18)
.L_18:
        /*006c*/ 	.word	0x00000008
.L_19:


//--------------------- .nv.callgraph             --------------------------
	.section	.nv.callgraph,"",@"SHT_CUDA_CALLGRAPH"
	.align	4
	.sectionentsize	8
	.align		4
        /*0000*/ 	.word	0x00000000
	.align		4
        /*0004*/ 	.word	0xffffffff
	.align		4
        /*0008*/ 	.word	0x00000000
	.align		4
        /*000c*/ 	.word	0xfffffffe
	.align		4
        /*0010*/ 	.word	0x00000000
	.align		4
        /*0014*/ 	.word	0xfffffffd
	.align		4
        /*0018*/ 	.word	0x00000000
	.align		4
        /*001c*/ 	.word	0xfffffffc


//--------------------- .text._Z5scan1PfS_i       --------------------------
	.section	.text._Z5scan1PfS_i,"ax",@progbits
	.align	128
        .global         _Z5scan1PfS_i
        .type           _Z5scan1PfS_i,@function
        .size           _Z5scan1PfS_i,(.L_x_2 - _Z5scan1PfS_i)
        .other          _Z5scan1PfS_i,@"STO_CUDA_ENTRY STV_DEFAULT"
_Z5scan1PfS_i:
.text._Z5scan1PfS_i:
[----:B------:R-:W-:Y:S01]  /*0000*/  LDC R1, c[0x0][0x37c] ;  /* 0x0000df00ff017b82 */ /* 0x000fe20000000800 */
[----:B------:R-:W0:Y:S07]  /*0010*/  S2R R7, SR_TID.X ;  /* 0x0000000000077919 */ /* 0x000e2e0000002100 */
[----:B------:R-:W0:Y:S01]  /*0020*/  LDC.64 R2, c[0x0][0x380] ;  /* 0x0000e000ff027b82 */ /* 0x000e220000000a00 */
[----:B------:R-:W1:Y:S07]  /*0030*/  LDCU.64 UR4, c[0x0][0x358] ;  /* 0x00006b00ff0477ac */ /* 0x000e6e0008000a00 */
[----:B------:R-:W2:Y:S01]  /*0040*/  LDC R6, c[0x0][0x390] ;  /* 0x0000e400ff067b82 */ /* 0x000ea20000000800 */
[----:B0-----:R-:W-:-:S05]  /*0050*/  IMAD.WIDE.U32 R2, R7, 0x4, R2 ;  /* 0x0000000407027825 */ /* 0x001fca00078e0002 */
[----:B-1----:R-:W3:Y:S04]  /*0060*/  LDG.E R0, desc[UR4][R2.64] ;  /* 0x0000000402007981 */ /* 0x002ee8000c1e1900 */
[----:B------:R-:W4:Y:S01]  /*0070*/  LDG.E R4, desc[UR4][R2.64+0x400] ;  /* 0x0004000402047981 */ /* 0x000f22000c1e1900 */
[----:B------:R-:W0:Y:S01]  /*0080*/  S2UR UR5, SR_CgaCtaId ;  /* 0x00000000000579c3 */ /* 0x000e220000008800 */
[----:B--2---:R-:W-:Y:S01]  /*0090*/  SHF.R.S32.HI R6, RZ, 0x1, R6 ;  /* 0x00000001ff067819 */ /* 0x004fe20000011406 */
[----:B------:R-:W-:-:S03]  /*00a0*/  UMOV UR4, 0x400 ;  /* 0x0000040000047882 */ /* 0x000fc60000000000 */
[----:B------:R-:W-:Y:S01]  /*00b0*/  ISETP.GE.AND P0, PT, R6, 0x1, PT ;  /* 0x000000010600780c */ /* 0x000fe20003f06270 */
[----:B0-----:R-:W-:-:S06]  /*00c0*/  ULEA UR4, UR5, UR4, 0x18 ;  /* 0x0000000405047291 */ /* 0x001fcc000f8ec0ff */
[----:B------:R-:W-:-:S05]  /*00d0*/  LEA R5, R7, UR4, 0x2 ;  /* 0x0000000407057c11 */ /* 0x000fca000f8e10ff */
[----:B---3--:R0:W-:Y:S04]  /*00e0*/  STS [R5], R0 ;  /* 0x0000000005007388 */ /* 0x0081e80000000800 */
[----:B----4-:R0:W-:Y:S01]  /*00f0*/  STS [R5+0x400], R4 ;  /* 0x0004000405007388 */ /* 0x0101e20000000800 */
[----:B------:R-:W-:Y:S05]  /*0100*/  @!P0 EXIT ;  /* 0x000000000000894d */ /* 0x000fea0003800000 */
[----:B0-----:R-:W-:Y:S01]  /*0110*/  LEA R0, R7, 0x1, 0x1 ;  /* 0x0000000107007811 */ /* 0x001fe200078e08ff */
[----:B------:R-:W-:-:S07]  /*0120*/  IMAD.MOV.U32 R3, RZ, RZ, 0x1 ;  /* 0x00000001ff037424 */ /* 0x000fce00078e00ff */
.L_x_0:
[----:B------:R-:W-:Y:S01]  /*0130*/  BAR.SYNC.DEFER_BLOCKING 0x0 ;  /* 0x0000000000007b1d */ /* 0x000fe20000010000 */
[----:B------:R-:W-:-:S13]  /*0140*/  ISETP.GE.AND P0, PT, R7, R6, PT ;  /* 0x000000060700720c */ /* 0x000fda0003f06270 */
[----:B------:R-:W-:-:S05]  /*0150*/  @!P0 IMAD R2, R0, R3, RZ ;  /* 0x0000000300028224 */ /* 0x000fca00078e02ff */
[----:B------:R-:W-:-:S05]  /*0160*/  @!P0 LEA R2, R2, UR4, 0x2 ;  /* 0x0000000402028c11 */ /* 0x000fca000f8e10ff */
[C---:B------:R-:W-:Y:S02]  /*0170*/  @!P0 IMAD R4, R3.reuse, 0x4, R2 ;  /* 0x0000000403048824 */ /* 0x040fe400078e0202 */
[----:B------:R-:W-:Y:S01]  /*0180*/  @!P0 LDS R2, [R2+-0x4] ;  /* 0xfffffc0002028984 */ /* 0x000fe20000000800 */
[----:B------:R-:W-:-:S03]  /*0190*/  IMAD.SHL.U32 R3, R3, 0x2, RZ ;  /* 0x0000000203037824 */ /* 0x000fc600078e00ff */
[----:B------:R-:W0:Y:S02]  /*01a0*/  @!P0 LDS R5, [R4+-0x4] ;  /* 0xfffffc0004058984 */ /* 0x000e240000000800 */
[----:B0-----:R-:W-:-:S05]  /*01b0*/  @!P0 FADD R5, R2, R5 ;  /* 0x0000000502058221 */ /* 0x001fca0000000000 */
[----:B------:R0:W-:Y:S01]  /*01c0*/  @!P0 STS [R4+-0x4], R5 ;  /* 0xfffffc0504008388 */ /* 0x0001e20000000800 */
[----:B------:R-:W-:Y:S02]  /*01d0*/  ISETP.GT.U32.AND P0, PT, R6, 0x1, PT ;  /* 0x000000010600780c */ /* 0x000fe40003f04070 */
[----:B------:R-:W-:-:S11]  /*01e0*/  SHF.R.U32.HI R6, RZ, 0x1, R6 ;  /* 0x00000001ff067819 */ /* 0x000fd60000011606 */
[----:B0-----:R-:W-:Y:S05]  /*01f0*/  @P0 BRA `(.L_x_0) ;  /* 0xfffffffc00cc0947 */ /* 0x001fea000383ffff */
[----:B------:R-:W-:Y:S05]  /*0200*/  EXIT ;  /* 0x000000000000794d */ /* 0x000fea0003800000 */
.L_x_1:
[----:B------:R-:W-:-:S00]  /*0210*/  BRA `(.L_x_1) ;  /* 0xfffffffc00fc7947 */ /* 0x000fc0000383ffff */
[----:B------:R-:W-:-:S00]  /*0220*/  NOP ;  /* 0x0000000000007918 */ /* 0x000fc00000000000 */
        /* <DEDUP_REMOVED lines=13> */
.L_x_2:


//--------------------- .nv.shared._Z5scan1PfS_i  --------------------------
	.section	.nv.shared._Z5scan1PfS_i,"aw",@nobits
	.sectionflags	@""
	.align	4
.nv.shared._Z5scan1PfS_i:
	.zero		3072


//--------------------- .nv.shared.reserved.0     --------------------------
	.section	.nv.shared.reserved.0,"aw",@nobits
	.weak		__nv_reservedSMEM_offset_0_alias
	.size		__nv_reservedSMEM_offset_0_alias, 0, 64
	.other		__nv_reservedSMEM_offset_0_alias,@"STO_CUDA_RESERVED_SHARED STV_DEFAULT"
__nv_reservedSMEM_offset_0_alias:
	.zero		0
	.zero		64


//--------------------- .nv.constant0._Z5scan1PfS_i --------------------------
	.section	.nv.constant0._Z5scan1PfS_i,"a",@progbits
	.sectionflags	@""
	.align	4
.nv.constant0._Z5scan1PfS_i:
	.zero		916


//--------------------- SYMBOLS --------------------------

	.type		.nv.reservedSmem.offset0,@object
	.size		.nv.reservedSmem.offset0,0x4
	.type		.nv.reservedSmem.cap,@object
	.size		.nv.reservedSmem.cap,0x4
